//
// Generated by NVIDIA NVVM Compiler
//
// Compiler Build ID: CL-36424714
// Cuda compilation tools, release 13.0, V13.0.88
// Based on NVVM 20.0.0
//

.version 9.0
.target sm_100
.address_size 64

	// .globl	_Z19solver_kernel_naivev

.visible .entry _Z19solver_kernel_naivev()
{


	ret;

}
	// .globl	_Z23solver_kernel_optimizedv
.visible .entry _Z23solver_kernel_optimizedv()
{


	ret;

}


// ===== COMPILED SASS (sm_100) =====

	.target	sm_100

	.elftype	@"ET_EXEC"


//--------------------- .note.nv.tkinfo           --------------------------
	.section	.note.nv.tkinfo,"",@"SHT_NOTE"
	.sectionflags	@"SHF_NOTE_NV_TKINFO"
	.tkinfo
        /*0018*/ 	.word	0x00000002
        /*0030*/ 	.string	""
        /*0030*/ 	.string	"ptxas"
        /*0030*/ 	.string	"Cuda compilation tools, release 13.0, V13.0.88"
        /*0030*/ 	.string	"Build cuda_13.0.r13.0/compiler.36424714_0"
        /*0030*/ 	.string	"-arch sm_100 -m 64 "



//--------------------- .note.nv.cuinfo           --------------------------
	.section	.note.nv.cuinfo,"",@"SHT_NOTE"
	.sectionflags	@"SHF_NOTE_NV_CUINFO"
        /*0018*/ 	.short	0x0002
        /*001a*/ 	.short	0x0064
        /*001c*/ 	.short	0x0082
	.zero		2


//--------------------- .nv.info                  --------------------------
	.section	.nv.info,"",@"SHT_CUDA_INFO"
	.align	4


	//----- nvinfo : EIATTR_REGCOUNT
	.align		4
        /*0000*/ 	.byte	0x04, 0x2f
        /*0002*/ 	.short	(.L_1 - .L_0)
	.align		4
.L_0:
        /*0004*/ 	.word	index@(_Z19solver_kernel_naivev)
        /*0008*/ 	.word	0x00000004


	//----- nvinfo : EIATTR_FRAME_SIZE
	.align		4
.L_1:
        /*000c*/ 	.byte	0x04, 0x11
        /*000e*/ 	.short	(.L_3 - .L_2)
	.align		4
.L_2:
        /*0010*/ 	.word	index@(_Z19solver_kernel_naivev)
        /*0014*/ 	.word	0x00000000


	//----- nvinfo : EIATTR_REGCOUNT
	.align		4
.L_3:
        /*0018*/ 	.byte	0x04, 0x2f
        /*001a*/ 	.short	(.L_5 - .L_4)
	.align		4
.L_4:
        /*001c*/ 	.word	index@(_Z23solver_kernel_optimizedv)
        /*0020*/ 	.word	0x00000004


	//----- nvinfo : EIATTR_FRAME_SIZE
	.align		4
.L_5:
        /*0024*/ 	.byte	0x04, 0x11
        /*0026*/ 	.short	(.L_7 - .L_6)
	.align		4
.L_6:
        /*0028*/ 	.word	index@(_Z23solver_kernel_optimizedv)
        /*002c*/ 	.word	0x00000000


	//----- nvinfo : EIATTR_MIN_STACK_SIZE
	.align		4
.L_7:
        /*0030*/ 	.byte	0x04, 0x12
        /*0032*/ 	.short	(.L_9 - .L_8)
	.align		4
.L_8:
        /*0034*/ 	.word	index@(_Z23solver_kernel_optimizedv)
        /*0038*/ 	.word	0x00000000


	//----- nvinfo : EIATTR_MIN_STACK_SIZE
	.align		4
.L_9:
        /*003c*/ 	.byte	0x04, 0x12
        /*003e*/ 	.short	(.L_11 - .L_10)
	.align		4
.L_10:
        /*0040*/ 	.word	index@(_Z19solver_kernel_naivev)
        /*0044*/ 	.word	0x00000000
.L_11:


//--------------------- .nv.compat                --------------------------
	.section	.nv.compat,"",@"SHT_CUDA_COMPAT_INFO"
	.align	4
        /*0000*/ 	.byte	0x02, 0x09, 0x00, 0x00, 0x02, 0x02, 0x01, 0x00, 0x02, 0x05, 0x05, 0x00, 0x03, 0x07, 0x01, 0x01
        /*0010*/ 	.byte	0x02, 0x03, 0x00, 0x00, 0x02, 0x06, 0x01, 0x00, 0x04, 0x0b, 0x08, 0x00, 0x09, 0x00, 0x00, 0x00
        /*0020*/ 	.byte	0x00, 0x00, 0x00, 0x00


//--------------------- .nv.info._Z23solver_kernel_optimizedv --------------------------
	.section	.nv.info._Z23solver_kernel_optimizedv,"",@"SHT_CUDA_INFO"
	.sectionflags	@""
	.align	4


	//----- nvinfo : EIATTR_CUDA_API_VERSION
	.align		4
        /*0000*/ 	.byte	0x04, 0x37
        /*0002*/ 	.short	(.L_13 - .L_12)
.L_12:
        /*0004*/ 	.word	0x00000082


	//----- nvinfo : EIATTR_SPARSE_MMA_MASK
	.align		4
.L_13:
        /*0008*/ 	.byte	0x03, 0x50
        /*000a*/ 	.short	0x0000


	//----- nvinfo : EIATTR_MAXREG_COUNT
	.align		4
        /*000c*/ 	.byte	0x03, 0x1b
        /*000e*/ 	.short	0x00ff


	//----- nvinfo : EIATTR_MERCURY_ISA_VERSION
	.align		4
        /*0010*/ 	.byte	0x03, 0x5f
        /*0012*/ 	.short	0x0101


	//----- nvinfo : EIATTR_VRC_CTA_INIT_COUNT
	.align		4
        /*0014*/ 	.byte	0x02, 0x4a
	.zero		1
	.zero		1


	//----- nvinfo : EIATTR_EXIT_INSTR_OFFSETS
	.align		4
        /*0018*/ 	.byte	0x04, 0x1c
        /*001a*/ 	.short	(.L_15 - .L_14)


	//   ....[0]....
.L_14:
        /*001c*/ 	.word	0x00000010


	//----- nvinfo : EIATTR_SW_WAR
	.align		4
.L_15:
        /*0020*/ 	.byte	0x04, 0x36
        /*0022*/ 	.short	(.L_17 - .L_16)
.L_16:
        /*0024*/ 	.word	0x00000008
.L_17:


//--------------------- .nv.info._Z19solver_kernel_naivev --------------------------
	.section	.nv.info._Z19solver_kernel_naivev,"",@"SHT_CUDA_INFO"
	.sectionflags	@""
	.align	4


	//----- nvinfo : EIATTR_CUDA_API_VERSION
	.align		4
        /*0000*/ 	.byte	0x04, 0x37
        /*0002*/ 	.short	(.L_19 - .L_18)
.L_18:
        /*0004*/ 	.word	0x00000082


	//----- nvinfo : EIATTR_SPARSE_MMA_MASK
	.align		4
.L_19:
        /*0008*/ 	.byte	0x03, 0x50
        /*000a*/ 	.short	0x0000


	//----- nvinfo : EIATTR_MAXREG_COUNT
	.align		4
        /*000c*/ 	.byte	0x03, 0x1b
        /*000e*/ 	.short	0x00ff


	//----- nvinfo : EIATTR_MERCURY_ISA_VERSION
	.align		4
        /*0010*/ 	.byte	0x03, 0x5f
        /*0012*/ 	.short	0x0101


	//----- nvinfo : EIATTR_VRC_CTA_INIT_COUNT
	.align		4
        /*0014*/ 	.byte	0x02, 0x4a
	.zero		1
	.zero		1


	//----- nvinfo : EIATTR_EXIT_INSTR_OFFSETS
	.align		4
        /*0018*/ 	.byte	0x04, 0x1c
        /*001a*/ 	.short	(.L_21 - .L_20)


	//   ....[0]....
.L_20:
        /*001c*/ 	.word	0x00000010


	//----- nvinfo : EIATTR_SW_WAR
	.align		4
.L_21:
        /*0020*/ 	.byte	0x04, 0x36
        /*0022*/ 	.short	(.L_23 - .L_22)
.L_22:
        /*0024*/ 	.word	0x00000008
.L_23:


//--------------------- .nv.callgraph             --------------------------
	.section	.nv.callgraph,"",@"SHT_CUDA_CALLGRAPH"
	.align	4
	.sectionentsize	8
	.align		4
        /*0000*/ 	.word	0x00000000
	.align		4
        /*0004*/ 	.word	0xffffffff
	.align		4
        /*0008*/ 	.word	0x00000000
	.align		4
        /*000c*/ 	.word	0xfffffffe
	.align		4
        /*0010*/ 	.word	0x00000000
	.align		4
        /*0014*/ 	.word	0xfffffffd
	.align		4
        /*0018*/ 	.word	0x00000000
	.align		4
        /*001c*/ 	.word	0xfffffffc


//--------------------- .text._Z23solver_kernel_optimizedv --------------------------
	.section	.text._Z23solver_kernel_optimizedv,"ax",@progbits
	.align	128
        .global         _Z23solver_kernel_optimizedv
        .type           _Z23solver_kernel_optimizedv,@function
        .size           _Z23solver_kernel_optimizedv,(.L_x_2 - _Z23solver_kernel_optimizedv)
        .other          _Z23solver_kernel_optimizedv,@"STO_CUDA_ENTRY STV_DEFAULT"
_Z23solver_kernel_optimizedv:
.text._Z23solver_kernel_optimizedv:
[----:B------:R-:W-:Y:S01]  /*0000*/  LDC R1, c[0x0][0x37c] ;  /* 0x0000df00ff017b82 */ /* 0x000fe20000000800 */
[----:B------:R-:W-:Y:S05]  /*0010*/  EXIT ;  /* 0x000000000000794d */ /* 0x000fea0003800000 */
.L_x_0:
[----:B------:R-:W-:-:S00]  /*0020*/  BRA `(.L_x_0) ;  /* 0xfffffffc00fc7947 */ /* 0x000fc0000383ffff */
[----:B------:R-:W-:-:S00]  /*0030*/  NOP ;  /* 0x0000000000007918 */ /* 0x000fc00000000000 */
        /* <DEDUP_REMOVED lines=12> */
.L_x_2:


//--------------------- .text._Z19solver_kernel_naivev --------------------------
	.section	.text._Z19solver_kernel_naivev,"ax",@progbits
	.align	128
        .global         _Z19solver_kernel_naivev
        .type           _Z19solver_kernel_naivev,@function
        .size           _Z19solver_kernel_naivev,(.L_x_3 - _Z19solver_kernel_naivev)
        .other          _Z19solver_kernel_naivev,@"STO_CUDA_ENTRY STV_DEFAULT"
_Z19solver_kernel_naivev:
.text._Z19solver_kernel_naivev:
[----:B------:R-:W-:Y:S01]  /*0000*/  LDC R1, c[0x0][0x37c] ;  /* 0x0000df00ff017b82 */ /* 0x000fe20000000800 */
[----:B------:R-:W-:Y:S05]  /*0010*/  EXIT ;  /* 0x000000000000794d */ /* 0x000fea0003800000 */
.L_x_1:
        /* <DEDUP_REMOVED lines=14> */
.L_x_3:


//--------------------- .nv.shared.reserved.0     --------------------------
	.section	.nv.shared.reserved.0,"aw",@nobits
	.weak		__nv_reservedSMEM_offset_0_alias
	.size		__nv_reservedSMEM_offset_0_alias, 0, 64
	.other		__nv_reservedSMEM_offset_0_alias,@"STO_CUDA_RESERVED_SHARED STV_DEFAULT"
__nv_reservedSMEM_offset_0_alias:
	.zero		0
	.zero		64


//--------------------- .nv.constant0._Z23solver_kernel_optimizedv --------------------------
	.section	.nv.constant0._Z23solver_kernel_optimizedv,"a",@progbits
	.sectionflags	@""
	.align	4
.nv.constant0._Z23solver_kernel_optimizedv:
	.zero		896


//--------------------- .nv.constant0._Z19solver_kernel_naivev --------------------------
	.section	.nv.constant0._Z19solver_kernel_naivev,"a",@progbits
	.sectionflags	@""
	.align	4
.nv.constant0._Z19solver_kernel_naivev:
	.zero		896


//--------------------- SYMBOLS --------------------------

	.type		.nv.reservedSmem.offset0,@object
	.size		.nv.reservedSmem.offset0,0x4
